//
// Generated by NVIDIA NVVM Compiler
//
// Compiler Build ID: CL-36424714
// Cuda compilation tools, release 13.0, V13.0.88
// Based on NVVM 20.0.0
//

.version 9.0
.target sm_100
.address_size 64


.entry _ZN36_GLOBAL__N__acfe7bc6_4_k_cu_ed39905118gather_axis_kernelEPKfPKiPfiiii(
	.param .u64 .ptr .align 1 _ZN36_GLOBAL__N__acfe7bc6_4_k_cu_ed39905118gather_axis_kernelEPKfPKiPfiiii_param_0,
	.param .u64 .ptr .align 1 _ZN36_GLOBAL__N__acfe7bc6_4_k_cu_ed39905118gather_axis_kernelEPKfPKiPfiiii_param_1,
	.param .u64 .ptr .align 1 _ZN36_GLOBAL__N__acfe7bc6_4_k_cu_ed39905118gather_axis_kernelEPKfPKiPfiiii_param_2,
	.param .u32 _ZN36_GLOBAL__N__acfe7bc6_4_k_cu_ed39905118gather_axis_kernelEPKfPKiPfiiii_param_3,
	.param .u32 _ZN36_GLOBAL__N__acfe7bc6_4_k_cu_ed39905118gather_axis_kernelEPKfPKiPfiiii_param_4,
	.param .u32 _ZN36_GLOBAL__N__acfe7bc6_4_k_cu_ed39905118gather_axis_kernelEPKfPKiPfiiii_param_5,
	.param .u32 _ZN36_GLOBAL__N__acfe7bc6_4_k_cu_ed39905118gather_axis_kernelEPKfPKiPfiiii_param_6
)
{
	.reg .pred 	%p<3>;
	.reg .b32 	%r<19>;
	.reg .b32 	%f<2>;
	.reg .b64 	%rd<13>;

	ld.param.u64 	%rd1, [_ZN36_GLOBAL__N__acfe7bc6_4_k_cu_ed39905118gather_axis_kernelEPKfPKiPfiiii_param_0];
	ld.param.u64 	%rd2, [_ZN36_GLOBAL__N__acfe7bc6_4_k_cu_ed39905118gather_axis_kernelEPKfPKiPfiiii_param_1];
	ld.param.u64 	%rd3, [_ZN36_GLOBAL__N__acfe7bc6_4_k_cu_ed39905118gather_axis_kernelEPKfPKiPfiiii_param_2];
	ld.param.u32 	%r9, [_ZN36_GLOBAL__N__acfe7bc6_4_k_cu_ed39905118gather_axis_kernelEPKfPKiPfiiii_param_3];
	ld.param.u32 	%r6, [_ZN36_GLOBAL__N__acfe7bc6_4_k_cu_ed39905118gather_axis_kernelEPKfPKiPfiiii_param_4];
	ld.param.u32 	%r7, [_ZN36_GLOBAL__N__acfe7bc6_4_k_cu_ed39905118gather_axis_kernelEPKfPKiPfiiii_param_5];
	ld.param.u32 	%r8, [_ZN36_GLOBAL__N__acfe7bc6_4_k_cu_ed39905118gather_axis_kernelEPKfPKiPfiiii_param_6];
	mov.u32 	%r10, %ctaid.x;
	mov.u32 	%r11, %ntid.x;
	mov.u32 	%r12, %tid.x;
	mad.lo.s32 	%r1, %r10, %r11, %r12;
	mul.lo.s32 	%r13, %r7, %r9;
	mul.lo.s32 	%r14, %r13, %r8;
	setp.ge.s32 	%p1, %r1, %r14;
	@%p1 bra 	$L__BB0_3;
	cvta.to.global.u64 	%rd4, %rd2;
	div.s32 	%r15, %r1, %r7;
	mul.lo.s32 	%r16, %r15, %r7;
	sub.s32 	%r2, %r1, %r16;
	div.s32 	%r3, %r15, %r8;
	mul.wide.s32 	%rd5, %r1, 4;
	add.s64 	%rd6, %rd4, %rd5;
	ld.global.nc.u32 	%r5, [%rd6];
	setp.ge.u32 	%p2, %r5, %r6;
	@%p2 bra 	$L__BB0_3;
	mad.lo.s32 	%r17, %r3, %r6, %r5;
	mad.lo.s32 	%r18, %r17, %r7, %r2;
	cvta.to.global.u64 	%rd7, %rd1;
	mul.wide.s32 	%rd8, %r18, 4;
	add.s64 	%rd9, %rd7, %rd8;
	ld.global.nc.f32 	%f1, [%rd9];
	cvta.to.global.u64 	%rd10, %rd3;
	add.s64 	%rd12, %rd10, %rd5;
	st.global.f32 	[%rd12], %f1;
$L__BB0_3:
	ret;

}
.entry _ZN36_GLOBAL__N__acfe7bc6_4_k_cu_ed39905123scatter_add_axis_kernelEPfPKiPKfiiii(
	.param .u64 .ptr .align 1 _ZN36_GLOBAL__N__acfe7bc6_4_k_cu_ed39905123scatter_add_axis_kernelEPfPKiPKfiiii_param_0,
	.param .u64 .ptr .align 1 _ZN36_GLOBAL__N__acfe7bc6_4_k_cu_ed39905123scatter_add_axis_kernelEPfPKiPKfiiii_param_1,
	.param .u64 .ptr .align 1 _ZN36_GLOBAL__N__acfe7bc6_4_k_cu_ed39905123scatter_add_axis_kernelEPfPKiPKfiiii_param_2,
	.param .u32 _ZN36_GLOBAL__N__acfe7bc6_4_k_cu_ed39905123scatter_add_axis_kernelEPfPKiPKfiiii_param_3,
	.param .u32 _ZN36_GLOBAL__N__acfe7bc6_4_k_cu_ed39905123scatter_add_axis_kernelEPfPKiPKfiiii_param_4,
	.param .u32 _ZN36_GLOBAL__N__acfe7bc6_4_k_cu_ed39905123scatter_add_axis_kernelEPfPKiPKfiiii_param_5,
	.param .u32 _ZN36_GLOBAL__N__acfe7bc6_4_k_cu_ed39905123scatter_add_axis_kernelEPfPKiPKfiiii_param_6
)
{
	.reg .pred 	%p<3>;
	.reg .b32 	%r<19>;
	.reg .b32 	%f<3>;
	.reg .b64 	%rd<13>;

	ld.param.u64 	%rd1, [_ZN36_GLOBAL__N__acfe7bc6_4_k_cu_ed39905123scatter_add_axis_kernelEPfPKiPKfiiii_param_0];
	ld.param.u64 	%rd2, [_ZN36_GLOBAL__N__acfe7bc6_4_k_cu_ed39905123scatter_add_axis_kernelEPfPKiPKfiiii_param_1];
	ld.param.u64 	%rd3, [_ZN36_GLOBAL__N__acfe7bc6_4_k_cu_ed39905123scatter_add_axis_kernelEPfPKiPKfiiii_param_2];
	ld.param.u32 	%r9, [_ZN36_GLOBAL__N__acfe7bc6_4_k_cu_ed39905123scatter_add_axis_kernelEPfPKiPKfiiii_param_3];
	ld.param.u32 	%r6, [_ZN36_GLOBAL__N__acfe7bc6_4_k_cu_ed39905123scatter_add_axis_kernelEPfPKiPKfiiii_param_4];
	ld.param.u32 	%r7, [_ZN36_GLOBAL__N__acfe7bc6_4_k_cu_ed39905123scatter_add_axis_kernelEPfPKiPKfiiii_param_5];
	ld.param.u32 	%r8, [_ZN36_GLOBAL__N__acfe7bc6_4_k_cu_ed39905123scatter_add_axis_kernelEPfPKiPKfiiii_param_6];
	mov.u32 	%r10, %ctaid.x;
	mov.u32 	%r11, %ntid.x;
	mov.u32 	%r12, %tid.x;
	mad.lo.s32 	%r1, %r10, %r11, %r12;
	mul.lo.s32 	%r13, %r7, %r9;
	mul.lo.s32 	%r14, %r13, %r8;
	setp.ge.s32 	%p1, %r1, %r14;
	@%p1 bra 	$L__BB1_3;
	cvta.to.global.u64 	%rd4, %rd2;
	div.s32 	%r15, %r1, %r7;
	mul.lo.s32 	%r16, %r15, %r7;
	sub.s32 	%r2, %r1, %r16;
	div.s32 	%r3, %r15, %r8;
	mul.wide.s32 	%rd5, %r1, 4;
	add.s64 	%rd6, %rd4, %rd5;
	ld.global.nc.u32 	%r5, [%rd6];
	setp.ge.u32 	%p2, %r5, %r6;
	@%p2 bra 	$L__BB1_3;
	mad.lo.s32 	%r17, %r3, %r6, %r5;
	mad.lo.s32 	%r18, %r17, %r7, %r2;
	cvta.to.global.u64 	%rd7, %rd3;
	add.s64 	%rd9, %rd7, %rd5;
	ld.global.nc.f32 	%f1, [%rd9];
	cvta.to.global.u64 	%rd10, %rd1;
	mul.wide.s32 	%rd11, %r18, 4;
	add.s64 	%rd12, %rd10, %rd11;
	atom.global.add.f32 	%f2, [%rd12], %f1;
$L__BB1_3:
	ret;

}


// ===== COMPILED SASS (sm_100) =====

	.target	sm_100

	.elftype	@"ET_EXEC"


//--------------------- .note.nv.tkinfo           --------------------------
	.section	.note.nv.tkinfo,"",@"SHT_NOTE"
	.sectionflags	@"SHF_NOTE_NV_TKINFO"
	.tkinfo
        /*0018*/ 	.word	0x00000002
        /*0030*/ 	.string	""
        /*0030*/ 	.string	"ptxas"
        /*0030*/ 	.string	"Cuda compilation tools, release 13.0, V13.0.88"
        /*0030*/ 	.string	"Build cuda_13.0.r13.0/compiler.36424714_0"
        /*0030*/ 	.string	"-arch sm_100 -m 64 "



//--------------------- .note.nv.cuinfo           --------------------------
	.section	.note.nv.cuinfo,"",@"SHT_NOTE"
	.sectionflags	@"SHF_NOTE_NV_CUINFO"
        /*0018*/ 	.short	0x0002
        /*001a*/ 	.short	0x0064
        /*001c*/ 	.short	0x0082
	.zero		2


//--------------------- .nv.info                  --------------------------
	.section	.nv.info,"",@"SHT_CUDA_INFO"
	.align	4


	//----- nvinfo : EIATTR_REGCOUNT
	.align		4
        /*0000*/ 	.byte	0x04, 0x2f
        /*0002*/ 	.short	(.L_1 - .L_0)
	.align		4
.L_0:
        /*0004*/ 	.word	index@(_ZN36_GLOBAL__N__acfe7bc6_4_k_cu_ed39905118gather_axis_kernelEPKfPKiPfiiii)
        /*0008*/ 	.word	0x00000010


	//----- nvinfo : EIATTR_FRAME_SIZE
	.align		4
.L_1:
        /*000c*/ 	.byte	0x04, 0x11
        /*000e*/ 	.short	(.L_3 - .L_2)
	.align		4
.L_2:
        /*0010*/ 	.word	index@(_ZN36_GLOBAL__N__acfe7bc6_4_k_cu_ed39905118gather_axis_kernelEPKfPKiPfiiii)
        /*0014*/ 	.word	0x00000000


	//----- nvinfo : EIATTR_REGCOUNT
	.align		4
.L_3:
        /*0018*/ 	.byte	0x04, 0x2f
        /*001a*/ 	.short	(.L_5 - .L_4)
	.align		4
.L_4:
        /*001c*/ 	.word	index@(_ZN36_GLOBAL__N__acfe7bc6_4_k_cu_ed39905123scatter_add_axis_kernelEPfPKiPKfiiii)
        /*0020*/ 	.word	0x00000010


	//----- nvinfo : EIATTR_FRAME_SIZE
	.align		4
.L_5:
        /*0024*/ 	.byte	0x04, 0x11
        /*0026*/ 	.short	(.L_7 - .L_6)
	.align		4
.L_6:
        /*0028*/ 	.word	index@(_ZN36_GLOBAL__N__acfe7bc6_4_k_cu_ed39905123scatter_add_axis_kernelEPfPKiPKfiiii)
        /*002c*/ 	.word	0x00000000


	//----- nvinfo : EIATTR_MIN_STACK_SIZE
	.align		4
.L_7:
        /*0030*/ 	.byte	0x04, 0x12
        /*0032*/ 	.short	(.L_9 - .L_8)
	.align		4
.L_8:
        /*0034*/ 	.word	index@(_ZN36_GLOBAL__N__acfe7bc6_4_k_cu_ed39905123scatter_add_axis_kernelEPfPKiPKfiiii)
        /*0038*/ 	.word	0x00000000


	//----- nvinfo : EIATTR_MIN_STACK_SIZE
	.align		4
.L_9:
        /*003c*/ 	.byte	0x04, 0x12
        /*003e*/ 	.short	(.L_11 - .L_10)
	.align		4
.L_10:
        /*0040*/ 	.word	index@(_ZN36_GLOBAL__N__acfe7bc6_4_k_cu_ed39905118gather_axis_kernelEPKfPKiPfiiii)
        /*0044*/ 	.word	0x00000000
.L_11:


//--------------------- .nv.compat                --------------------------
	.section	.nv.compat,"",@"SHT_CUDA_COMPAT_INFO"
	.align	4
        /*0000*/ 	.byte	0x02, 0x09, 0x00, 0x00, 0x02, 0x02, 0x01, 0x00, 0x02, 0x05, 0x05, 0x00, 0x03, 0x07, 0x01, 0x01
        /*0010*/ 	.byte	0x02, 0x03, 0x00, 0x00, 0x02, 0x06, 0x01, 0x00, 0x04, 0x0b, 0x08, 0x00, 0x09, 0x00, 0x00, 0x00
        /*0020*/ 	.byte	0x00, 0x00, 0x00, 0x00


//--------------------- .nv.info._ZN36_GLOBAL__N__acfe7bc6_4_k_cu_ed39905123scatter_add_axis_kernelEPfPKiPKfiiii --------------------------
	.section	.nv.info._ZN36_GLOBAL__N__acfe7bc6_4_k_cu_ed39905123scatter_add_axis_kernelEPfPKiPKfiiii,"",@"SHT_CUDA_INFO"
	.sectionflags	@""
	.align	4


	//----- nvinfo : EIATTR_CUDA_API_VERSION
	.align		4
        /*0000*/ 	.byte	0x04, 0x37
        /*0002*/ 	.short	(.L_13 - .L_12)
.L_12:
        /*0004*/ 	.word	0x00000082


	//----- nvinfo : EIATTR_KPARAM_INFO
	.align		4
.L_13:
        /*0008*/ 	.byte	0x04, 0x17
        /*000a*/ 	.short	(.L_15 - .L_14)
.L_14:
        /*000c*/ 	.word	0x00000000
        /*0010*/ 	.short	0x0006
        /*0012*/ 	.short	0x0024
        /*0014*/ 	.byte	0x00, 0xf0, 0x11, 0x00


	//----- nvinfo : EIATTR_KPARAM_INFO
	.align		4
.L_15:
        /*0018*/ 	.byte	0x04, 0x17
        /*001a*/ 	.short	(.L_17 - .L_16)
.L_16:
        /*001c*/ 	.word	0x00000000
        /*0020*/ 	.short	0x0005
        /*0022*/ 	.short	0x0020
        /*0024*/ 	.byte	0x00, 0xf0, 0x11, 0x00


	//----- nvinfo : EIATTR_KPARAM_INFO
	.align		4
.L_17:
        /*0028*/ 	.byte	0x04, 0x17
        /*002a*/ 	.short	(.L_19 - .L_18)
.L_18:
        /*002c*/ 	.word	0x00000000
        /*0030*/ 	.short	0x0004
        /*0032*/ 	.short	0x001c
        /*0034*/ 	.byte	0x00, 0xf0, 0x11, 0x00


	//----- nvinfo : EIATTR_KPARAM_INFO
	.align		4
.L_19:
        /*0038*/ 	.byte	0x04, 0x17
        /*003a*/ 	.short	(.L_21 - .L_20)
.L_20:
        /*003c*/ 	.word	0x00000000
        /*0040*/ 	.short	0x0003
        /*0042*/ 	.short	0x0018
        /*0044*/ 	.byte	0x00, 0xf0, 0x11, 0x00


	//----- nvinfo : EIATTR_KPARAM_INFO
	.align		4
.L_21:
        /*0048*/ 	.byte	0x04, 0x17
        /*004a*/ 	.short	(.L_23 - .L_22)
.L_22:
        /*004c*/ 	.word	0x00000000
        /*0050*/ 	.short	0x0002
        /*0052*/ 	.short	0x0010
        /*0054*/ 	.byte	0x00, 0xf5, 0x21, 0x00


	//----- nvinfo : EIATTR_KPARAM_INFO
	.align		4
.L_23:
        /*0058*/ 	.byte	0x04, 0x17
        /*005a*/ 	.short	(.L_25 - .L_24)
.L_24:
        /*005c*/ 	.word	0x00000000
        /*0060*/ 	.short	0x0001
        /*0062*/ 	.short	0x0008
        /*0064*/ 	.byte	0x00, 0xf5, 0x21, 0x00


	//----- nvinfo : EIATTR_KPARAM_INFO
	.align		4
.L_25:
        /*0068*/ 	.byte	0x04, 0x17
        /*006a*/ 	.short	(.L_27 - .L_26)
.L_26:
        /*006c*/ 	.word	0x00000000
        /*0070*/ 	.short	0x0000
        /*0072*/ 	.short	0x0000
        /*0074*/ 	.byte	0x00, 0xf5, 0x21, 0x00


	//----- nvinfo : EIATTR_SPARSE_MMA_MASK
	.align		4
.L_27:
        /*0078*/ 	.byte	0x03, 0x50
        /*007a*/ 	.short	0x0000


	//----- nvinfo : EIATTR_MAXREG_COUNT
	.align		4
        /*007c*/ 	.byte	0x03, 0x1b
        /*007e*/ 	.short	0x00ff


	//----- nvinfo : EIATTR_MERCURY_ISA_VERSION
	.align		4
        /*0080*/ 	.byte	0x03, 0x5f
        /*0082*/ 	.short	0x0101


	//----- nvinfo : EIATTR_VRC_CTA_INIT_COUNT
	.align		4
        /*0084*/ 	.byte	0x02, 0x4a
	.zero		1
	.zero		1


	//----- nvinfo : EIATTR_EXIT_INSTR_OFFSETS
	.align		4
        /*0088*/ 	.byte	0x04, 0x1c
        /*008a*/ 	.short	(.L_29 - .L_28)


	//   ....[0]....
.L_28:
        /*008c*/ 	.word	0x000000a0


	//   ....[1]....
        /*0090*/ 	.word	0x00000110


	//   ....[2]....
        /*0094*/ 	.word	0x000004c0


	//----- nvinfo : EIATTR_CBANK_PARAM_SIZE
	.align		4
.L_29:
        /*0098*/ 	.byte	0x03, 0x19
        /*009a*/ 	.short	0x0028


	//----- nvinfo : EIATTR_PARAM_CBANK
	.align		4
        /*009c*/ 	.byte	0x04, 0x0a
        /*009e*/ 	.short	(.L_31 - .L_30)
	.align		4
.L_30:
        /*00a0*/ 	.word	index@(.nv.constant0._ZN36_GLOBAL__N__acfe7bc6_4_k_cu_ed39905123scatter_add_axis_kernelEPfPKiPKfiiii)
        /*00a4*/ 	.short	0x0380
        /*00a6*/ 	.short	0x0028


	//----- nvinfo : EIATTR_SW_WAR
	.align		4
.L_31:
        /*00a8*/ 	.byte	0x04, 0x36
        /*00aa*/ 	.short	(.L_33 - .L_32)
.L_32:
        /*00ac*/ 	.word	0x00000008
.L_33:


//--------------------- .nv.info._ZN36_GLOBAL__N__acfe7bc6_4_k_cu_ed39905118gather_axis_kernelEPKfPKiPfiiii --------------------------
	.section	.nv.info._ZN36_GLOBAL__N__acfe7bc6_4_k_cu_ed39905118gather_axis_kernelEPKfPKiPfiiii,"",@"SHT_CUDA_INFO"
	.sectionflags	@""
	.align	4


	//----- nvinfo : EIATTR_CUDA_API_VERSION
	.align		4
        /*0000*/ 	.byte	0x04, 0x37
        /*0002*/ 	.short	(.L_35 - .L_34)
.L_34:
        /*0004*/ 	.word	0x00000082


	//----- nvinfo : EIATTR_KPARAM_INFO
	.align		4
.L_35:
        /*0008*/ 	.byte	0x04, 0x17
        /*000a*/ 	.short	(.L_37 - .L_36)
.L_36:
        /*000c*/ 	.word	0x00000000
        /*0010*/ 	.short	0x0006
        /*0012*/ 	.short	0x0024
        /*0014*/ 	.byte	0x00, 0xf0, 0x11, 0x00


	//----- nvinfo : EIATTR_KPARAM_INFO
	.align		4
.L_37:
        /*0018*/ 	.byte	0x04, 0x17
        /*001a*/ 	.short	(.L_39 - .L_38)
.L_38:
        /*001c*/ 	.word	0x00000000
        /*0020*/ 	.short	0x0005
        /*0022*/ 	.short	0x0020
        /*0024*/ 	.byte	0x00, 0xf0, 0x11, 0x00


	//----- nvinfo : EIATTR_KPARAM_INFO
	.align		4
.L_39:
        /*0028*/ 	.byte	0x04, 0x17
        /*002a*/ 	.short	(.L_41 - .L_40)
.L_40:
        /*002c*/ 	.word	0x00000000
        /*0030*/ 	.short	0x0004
        /*0032*/ 	.short	0x001c
        /*0034*/ 	.byte	0x00, 0xf0, 0x11, 0x00


	//----- nvinfo : EIATTR_KPARAM_INFO
	.align		4
.L_41:
        /*0038*/ 	.byte	0x04, 0x17
        /*003a*/ 	.short	(.L_43 - .L_42)
.L_42:
        /*003c*/ 	.word	0x00000000
        /*0040*/ 	.short	0x0003
        /*0042*/ 	.short	0x0018
        /*0044*/ 	.byte	0x00, 0xf0, 0x11, 0x00


	//----- nvinfo : EIATTR_KPARAM_INFO
	.align		4
.L_43:
        /*0048*/ 	.byte	0x04, 0x17
        /*004a*/ 	.short	(.L_45 - .L_44)
.L_44:
        /*004c*/ 	.word	0x00000000
        /*0050*/ 	.short	0x0002
        /*0052*/ 	.short	0x0010
        /*0054*/ 	.byte	0x00, 0xf5, 0x21, 0x00


	//----- nvinfo : EIATTR_KPARAM_INFO
	.align		4
.L_45:
        /*0058*/ 	.byte	0x04, 0x17
        /*005a*/ 	.short	(.L_47 - .L_46)
.L_46:
        /*005c*/ 	.word	0x00000000
        /*0060*/ 	.short	0x0001
        /*0062*/ 	.short	0x0008
        /*0064*/ 	.byte	0x00, 0xf5, 0x21, 0x00


	//----- nvinfo : EIATTR_KPARAM_INFO
	.align		4
.L_47:
        /*0068*/ 	.byte	0x04, 0x17
        /*006a*/ 	.short	(.L_49 - .L_48)
.L_48:
        /*006c*/ 	.word	0x00000000
        /*0070*/ 	.short	0x0000
        /*0072*/ 	.short	0x0000
        /*0074*/ 	.byte	0x00, 0xf5, 0x21, 0x00


	//----- nvinfo : EIATTR_SPARSE_MMA_MASK
	.align		4
.L_49:
        /*0078*/ 	.byte	0x03, 0x50
        /*007a*/ 	.short	0x0000


	//----- nvinfo : EIATTR_MAXREG_COUNT
	.align		4
        /*007c*/ 	.byte	0x03, 0x1b
        /*007e*/ 	.short	0x00ff


	//----- nvinfo : EIATTR_MERCURY_ISA_VERSION
	.align		4
        /*0080*/ 	.byte	0x03, 0x5f
        /*0082*/ 	.short	0x0101


	//----- nvinfo : EIATTR_VRC_CTA_INIT_COUNT
	.align		4
        /*0084*/ 	.byte	0x02, 0x4a
	.zero		1
	.zero		1


	//----- nvinfo : EIATTR_EXIT_INSTR_OFFSETS
	.align		4
        /*0088*/ 	.byte	0x04, 0x1c
        /*008a*/ 	.short	(.L_51 - .L_50)


	//   ....[0]....
.L_50:
        /*008c*/ 	.word	0x000000a0


	//   ....[1]....
        /*0090*/ 	.word	0x000003e0


	//   ....[2]....
        /*0094*/ 	.word	0x000004c0


	//----- nvinfo : EIATTR_CBANK_PARAM_SIZE
	.align		4
.L_51:
        /*0098*/ 	.byte	0x03, 0x19
        /*009a*/ 	.short	0x0028


	//----- nvinfo : EIATTR_PARAM_CBANK
	.align		4
        /*009c*/ 	.byte	0x04, 0x0a
        /*009e*/ 	.short	(.L_53 - .L_52)
	.align		4
.L_52:
        /*00a0*/ 	.word	index@(.nv.constant0._ZN36_GLOBAL__N__acfe7bc6_4_k_cu_ed39905118gather_axis_kernelEPKfPKiPfiiii)
        /*00a4*/ 	.short	0x0380
        /*00a6*/ 	.short	0x0028


	//----- nvinfo : EIATTR_SW_WAR
	.align		4
.L_53:
        /*00a8*/ 	.byte	0x04, 0x36
        /*00aa*/ 	.short	(.L_55 - .L_54)
.L_54:
        /*00ac*/ 	.word	0x00000008
.L_55:


//--------------------- .nv.callgraph             --------------------------
	.section	.nv.callgraph,"",@"SHT_CUDA_CALLGRAPH"
	.align	4
	.sectionentsize	8
	.align		4
        /*0000*/ 	.word	0x00000000
	.align		4
        /*0004*/ 	.word	0xffffffff
	.align		4
        /*0008*/ 	.word	0x00000000
	.align		4
        /*000c*/ 	.word	0xfffffffe
	.align		4
        /*0010*/ 	.word	0x00000000
	.align		4
        /*0014*/ 	.word	0xfffffffd
	.align		4
        /*0018*/ 	.word	0x00000000
	.align		4
        /*001c*/ 	.word	0xfffffffc


//--------------------- .text._ZN36_GLOBAL__N__acfe7bc6_4_k_cu_ed39905123scatter_add_axis_kernelEPfPKiPKfiiii --------------------------
	.section	.text._ZN36_GLOBAL__N__acfe7bc6_4_k_cu_ed39905123scatter_add_axis_kernelEPfPKiPKfiiii,"ax",@progbits
	.align	128
.text._ZN36_GLOBAL__N__acfe7bc6_4_k_cu_ed39905123scatter_add_axis_kernelEPfPKiPKfiiii:
        .type           _ZN36_GLOBAL__N__acfe7bc6_4_k_cu_ed39905123scatter_add_axis_kernelEPfPKiPKfiiii,@function
        .size           _ZN36_GLOBAL__N__acfe7bc6_4_k_cu_ed39905123scatter_add_axis_kernelEPfPKiPKfiiii,(.L_x_2 - _ZN36_GLOBAL__N__acfe7bc6_4_k_cu_ed39905123scatter_add_axis_kernelEPfPKiPKfiiii)
        .other          _ZN36_GLOBAL__N__acfe7bc6_4_k_cu_ed39905123scatter_add_axis_kernelEPfPKiPKfiiii,@"STO_CUDA_ENTRY STV_DEFAULT"
_ZN36_GLOBAL__N__acfe7bc6_4_k_cu_ed39905123scatter_add_axis_kernelEPfPKiPKfiiii:
[----:B------:R-:W-:Y:S01]  /*0000*/  LDC R1, c[0x0][0x37c] ;  /* 0x0000df00ff017b82 */ /* 0x000fe20000000800 */
[----:B------:R-:W0:Y:S07]  /*0010*/  S2R R4, SR_TID.X ;  /* 0x0000000000047919 */ /* 0x000e2e0000002100 */
[----:B------:R-:W1:Y:S01]  /*0020*/  LDC.64 R2, c[0x0][0x3a0] ;  /* 0x0000e800ff027b82 */ /* 0x000e620000000a00 */
[----:B------:R-:W1:Y:S07]  /*0030*/  LDCU UR5, c[0x0][0x398] ;  /* 0x00007300ff0577ac */ /* 0x000e6e0008000800 */
[----:B------:R-:W0:Y:S08]  /*0040*/  S2UR UR4, SR_CTAID.X ;  /* 0x00000000000479c3 */ /* 0x000e300000002500 */
[----:B------:R-:W0:Y:S01]  /*0050*/  LDC R5, c[0x0][0x360] ;  /* 0x0000d800ff057b82 */ /* 0x000e220000000800 */
[----:B-1----:R-:W-:-:S04]  /*0060*/  IMAD R0, R2, UR5, RZ ;  /* 0x0000000502007c24 */ /* 0x002fc8000f8e02ff */
[----:B------:R-:W-:Y:S02]  /*0070*/  IMAD R0, R0, R3, RZ ;  /* 0x0000000300007224 */ /* 0x000fe400078e02ff */
[----:B0-----:R-:W-:-:S05]  /*0080*/  IMAD R5, R5, UR4, R4 ;  /* 0x0000000405057c24 */ /* 0x001fca000f8e0204 */
[----:B------:R-:W-:-:S13]  /*0090*/  ISETP.GE.AND P0, PT, R5, R0, PT ;  /* 0x000000000500720c */ /* 0x000fda0003f06270 */
[----:B------:R-:W-:Y:S05]  /*00a0*/  @P0 EXIT ;  /* 0x000000000000094d */ /* 0x000fea0003800000 */
[----:B------:R-:W0:Y:S01]  /*00b0*/  LDC.64 R6, c[0x0][0x388] ;  /* 0x0000e200ff067b82 */ /* 0x000e220000000a00 */
[----:B------:R-:W1:Y:S01]  /*00c0*/  LDCU.64 UR4, c[0x0][0x358] ;  /* 0x00006b00ff0477ac */ /* 0x000e620008000a00 */
[----:B------:R-:W2:Y:S01]  /*00d0*/  LDCU UR6, c[0x0][0x39c] ;  /* 0x00007380ff0677ac */ /* 0x000ea20008000800 */
[----:B0-----:R-:W-:-:S05]  /*00e0*/  IMAD.WIDE R6, R5, 0x4, R6 ;  /* 0x0000000405067825 */ /* 0x001fca00078e0206 */
[----:B-1----:R-:W2:Y:S02]  /*00f0*/  LDG.E.CONSTANT R4, desc[UR4][R6.64] ;  /* 0x0000000406047981 */ /* 0x002ea4000c1e9900 */
[----:B--2---:R-:W-:-:S13]  /*0100*/  ISETP.GE.U32.AND P0, PT, R4, UR6, PT ;  /* 0x0000000604007c0c */ /* 0x004fda000bf06070 */
[----:B------:R-:W-:Y:S05]  /*0110*/  @P0 EXIT ;  /* 0x000000000000094d */ /* 0x000fea0003800000 */
[----:B------:R-:W0:Y:S02]  /*0120*/  LDC.64 R6, c[0x0][0x390] ;  /* 0x0000e400ff067b82 */ /* 0x000e240000000a00 */
[----:B0-----:R-:W-:-:S05]  /*0130*/  IMAD.WIDE R6, R5, 0x4, R6 ;  /* 0x0000000405067825 */ /* 0x001fca00078e0206 */
[----:B------:R0:W2:Y:S01]  /*0140*/  LDG.E.CONSTANT R0, desc[UR4][R6.64] ;  /* 0x0000000406007981 */ /* 0x0000a2000c1e9900 */
[----:B------:R-:W-:-:S04]  /*0150*/  IABS R11, R2 ;  /* 0x00000002000b7213 */ /* 0x000fc80000000000 */
[----:B------:R-:W1:Y:S01]  /*0160*/  I2F.RP R10, R11 ;  /* 0x0000000b000a7306 */ /* 0x000e620000209400 */
[----:B0-----:R-:W-:Y:S02]  /*0170*/  IABS R7, R3 ;  /* 0x0000000300077213 */ /* 0x001fe40000000000 */
[----:B------:R-:W-:-:S05]  /*0180*/  IABS R6, R5 ;  /* 0x0000000500067213 */ /* 0x000fca0000000000 */
[----:B-1----:R-:W0:Y:S02]  /*0190*/  MUFU.RCP R10, R10 ;  /* 0x0000000a000a7308 */ /* 0x002e240000001000 */
[----:B0-----:R-:W-:-:S06]  /*01a0*/  VIADD R8, R10, 0xffffffe ;  /* 0x0ffffffe0a087836 */ /* 0x001fcc0000000000 */
[----:B------:R0:W1:Y:S02]  /*01b0*/  F2I.FTZ.U32.TRUNC.NTZ R9, R8 ;  /* 0x0000000800097305 */ /* 0x000064000021f000 */
[----:B0-----:R-:W-:Y:S01]  /*01c0*/  IMAD.MOV.U32 R8, RZ, RZ, RZ ;  /* 0x000000ffff087224 */ /* 0x001fe200078e00ff */
[----:B-1----:R-:W-:-:S05]  /*01d0*/  IADD3 R12, PT, PT, RZ, -R9, RZ ;  /* 0x80000009ff0c7210 */ /* 0x002fca0007ffe0ff */
[----:B------:R-:W-:-:S04]  /*01e0*/  IMAD R13, R12, R11, RZ ;  /* 0x0000000b0c0d7224 */ /* 0x000fc800078e02ff */
[----:B------:R-:W-:Y:S01]  /*01f0*/  IMAD.HI.U32 R9, R9, R13, R8 ;  /* 0x0000000d09097227 */ /* 0x000fe200078e0008 */
[----:B------:R-:W-:-:S04]  /*0200*/  MOV R13, R7 ;  /* 0x00000007000d7202 */ /* 0x000fc80000000f00 */
[----:B------:R-:W0:Y:S01]  /*0210*/  I2F.RP R10, R13 ;  /* 0x0000000d000a7306 */ /* 0x000e220000209400 */
[----:B------:R-:W-:-:S04]  /*0220*/  IMAD.HI.U32 R9, R9, R6, RZ ;  /* 0x0000000609097227 */ /* 0x000fc800078e00ff */
[----:B------:R-:W-:-:S04]  /*0230*/  IMAD.MOV R7, RZ, RZ, -R9 ;  /* 0x000000ffff077224 */ /* 0x000fc800078e0a09 */
[----:B------:R-:W-:-:S05]  /*0240*/  IMAD R6, R11, R7, R6 ;  /* 0x000000070b067224 */ /* 0x000fca00078e0206 */
[----:B------:R-:W-:Y:S01]  /*0250*/  ISETP.GT.U32.AND P2, PT, R11, R6, PT ;  /* 0x000000060b00720c */ /* 0x000fe20003f44070 */
[----:B0-----:R-:W0:-:S12]  /*0260*/  MUFU.RCP R10, R10 ;  /* 0x0000000a000a7308 */ /* 0x001e180000001000 */
[-C--:B------:R-:W-:Y:S02]  /*0270*/  @!P2 IADD3 R6, PT, PT, R6, -R11.reuse, RZ ;  /* 0x8000000b0606a210 */ /* 0x080fe40007ffe0ff */
[----:B------:R-:W-:Y:S02]  /*0280*/  @!P2 IADD3 R9, PT, PT, R9, 0x1, RZ ;  /* 0x000000010909a810 */ /* 0x000fe40007ffe0ff */
[----:B------:R-:W-:Y:S01]  /*0290*/  ISETP.GE.U32.AND P0, PT, R6, R11, PT ;  /* 0x0000000b0600720c */ /* 0x000fe20003f06070 */
[----:B0-----:R-:W-:Y:S01]  /*02a0*/  VIADD R7, R10, 0xffffffe ;  /* 0x0ffffffe0a077836 */ /* 0x001fe20000000000 */
[----:B------:R-:W-:Y:S02]  /*02b0*/  LOP3.LUT R6, R5, R2, RZ, 0x3c, !PT ;  /* 0x0000000205067212 */ /* 0x000fe400078e3cff */
[----:B------:R-:W-:Y:S02]  /*02c0*/  ISETP.NE.AND P2, PT, R2, RZ, PT ;  /* 0x000000ff0200720c */ /* 0x000fe40003f45270 */
[----:B------:R-:W-:Y:S01]  /*02d0*/  ISETP.GE.AND P1, PT, R6, RZ, PT ;  /* 0x000000ff0600720c */ /* 0x000fe20003f26270 */
[----:B------:R-:W0:Y:S06]  /*02e0*/  F2I.FTZ.U32.TRUNC.NTZ R7, R7 ;  /* 0x0000000700077305 */ /* 0x000e2c000021f000 */
[----:B------:R-:W-:-:S06]  /*02f0*/  @P0 VIADD R9, R9, 0x1 ;  /* 0x0000000109090836 */ /* 0x000fcc0000000000 */
[----:B------:R-:W-:Y:S01]  /*0300*/  @!P1 IMAD.MOV R9, RZ, RZ, -R9 ;  /* 0x000000ffff099224 */ /* 0x000fe200078e0a09 */
[----:B------:R-:W-:Y:S02]  /*0310*/  @!P2 LOP3.LUT R9, RZ, R2, RZ, 0x33, !PT ;  /* 0x00000002ff09a212 */ /* 0x000fe400078e33ff */
[----:B0-----:R-:W-:Y:S02]  /*0320*/  IADD3 R6, PT, PT, RZ, -R7, RZ ;  /* 0x80000007ff067210 */ /* 0x001fe40007ffe0ff */
[----:B------:R-:W-:-:S03]  /*0330*/  IABS R8, R9 ;  /* 0x0000000900087213 */ /* 0x000fc60000000000 */
[----:B------:R-:W-:Y:S02]  /*0340*/  IMAD R11, R6, R13, RZ ;  /* 0x0000000d060b7224 */ /* 0x000fe400078e02ff */
[----:B------:R-:W-:-:S05]  /*0350*/  HFMA2 R6, -RZ, RZ, 0, 0 ;  /* 0x00000000ff067431 */ /* 0x000fca00000001ff */
[----:B------:R-:W-:-:S04]  /*0360*/  IMAD.HI.U32 R6, R7, R11, R6 ;  /* 0x0000000b07067227 */ /* 0x000fc800078e0006 */
[----:B------:R-:W-:-:S04]  /*0370*/  IMAD.MOV.U32 R7, RZ, RZ, R8 ;  /* 0x000000ffff077224 */ /* 0x000fc800078e0008 */
[----:B------:R-:W-:-:S05]  /*0380*/  IMAD.HI.U32 R8, R6, R7, RZ ;  /* 0x0000000706087227 */ /* 0x000fca00078e00ff */
[----:B------:R-:W-:-:S05]  /*0390*/  IADD3 R6, PT, PT, -R8, RZ, RZ ;  /* 0x000000ff08067210 */ /* 0x000fca0007ffe1ff */
[----:B------:R-:W-:-:S05]  /*03a0*/  IMAD R6, R13, R6, R7 ;  /* 0x000000060d067224 */ /* 0x000fca00078e0207 */
[----:B------:R-:W-:-:S13]  /*03b0*/  ISETP.GT.U32.AND P2, PT, R13, R6, PT ;  /* 0x000000060d00720c */ /* 0x000fda0003f44070 */
[----:B------:R-:W-:Y:S01]  /*03c0*/  @!P2 IMAD.IADD R6, R6, 0x1, -R13 ;  /* 0x000000010606a824 */ /* 0x000fe200078e0a0d */
[----:B------:R-:W-:Y:S02]  /*03d0*/  @!P2 IADD3 R8, PT, PT, R8, 0x1, RZ ;  /* 0x000000010808a810 */ /* 0x000fe40007ffe0ff */
[----:B------:R-:W-:Y:S02]  /*03e0*/  ISETP.NE.AND P2, PT, R3, RZ, PT ;  /* 0x000000ff0300720c */ /* 0x000fe40003f45270 */
[----:B------:R-:W-:Y:S02]  /*03f0*/  ISETP.GE.U32.AND P0, PT, R6, R13, PT ;  /* 0x0000000d0600720c */ /* 0x000fe40003f06070 */
[----:B------:R-:W-:Y:S01]  /*0400*/  LOP3.LUT R6, R9, R3, RZ, 0x3c, !PT ;  /* 0x0000000309067212 */ /* 0x000fe200078e3cff */
[----:B------:R-:W-:-:S03]  /*0410*/  IMAD.MOV R9, RZ, RZ, -R9 ;  /* 0x000000ffff097224 */ /* 0x000fc600078e0a09 */
[----:B------:R-:W-:Y:S01]  /*0420*/  ISETP.GE.AND P1, PT, R6, RZ, PT ;  /* 0x000000ff0600720c */ /* 0x000fe20003f26270 */
[----:B------:R-:W-:Y:S01]  /*0430*/  IMAD R9, R2, R9, R5 ;  /* 0x0000000902097224 */ /* 0x000fe200078e0205 */
[----:B------:R-:W0:Y:S05]  /*0440*/  LDC.64 R6, c[0x0][0x380] ;  /* 0x0000e000ff067b82 */ /* 0x000e2a0000000a00 */
[----:B------:R-:W-:-:S06]  /*0450*/  @P0 VIADD R8, R8, 0x1 ;  /* 0x0000000108080836 */ /* 0x000fcc0000000000 */
[----:B------:R-:W-:Y:S02]  /*0460*/  @!P1 IADD3 R8, PT, PT, -R8, RZ, RZ ;  /* 0x000000ff08089210 */ /* 0x000fe40007ffe1ff */
[----:B------:R-:W-:-:S05]  /*0470*/  @!P2 LOP3.LUT R8, RZ, R3, RZ, 0x33, !PT ;  /* 0x00000003ff08a212 */ /* 0x000fca00078e33ff */
[----:B------:R-:W-:-:S04]  /*0480*/  IMAD R3, R8, UR6, R4 ;  /* 0x0000000608037c24 */ /* 0x000fc8000f8e0204 */
[----:B------:R-:W-:-:S04]  /*0490*/  IMAD R3, R3, R2, R9 ;  /* 0x0000000203037224 */ /* 0x000fc800078e0209 */
[----:B0-----:R-:W-:-:S05]  /*04a0*/  IMAD.WIDE R2, R3, 0x4, R6 ;  /* 0x0000000403027825 */ /* 0x001fca00078e0206 */
[----:B--2---:R-:W-:Y:S01]  /*04b0*/  REDG.E.ADD.F32.FTZ.RN.STRONG.GPU desc[UR4][R2.64], R0 ;  /* 0x00000000020079a6 */ /* 0x004fe2000c12f304 */
[----:B------:R-:W-:Y:S05]  /*04c0*/  EXIT ;  /* 0x000000000000794d */ /* 0x000fea0003800000 */
.L_x_0:
[----:B------:R-:W-:-:S00]  /*04d0*/  BRA `(.L_x_0) ;  /* 0xfffffffc00fc7947 */ /* 0x000fc0000383ffff */
[----:B------:R-:W-:-:S00]  /*04e0*/  NOP ;  /* 0x0000000000007918 */ /* 0x000fc00000000000 */
        /* <DEDUP_REMOVED lines=9> */
.L_x_2:


//--------------------- .text._ZN36_GLOBAL__N__acfe7bc6_4_k_cu_ed39905118gather_axis_kernelEPKfPKiPfiiii --------------------------
	.section	.text._ZN36_GLOBAL__N__acfe7bc6_4_k_cu_ed39905118gather_axis_kernelEPKfPKiPfiiii,"ax",@progbits
	.align	128
.text._ZN36_GLOBAL__N__acfe7bc6_4_k_cu_ed39905118gather_axis_kernelEPKfPKiPfiiii:
        .type           _ZN36_GLOBAL__N__acfe7bc6_4_k_cu_ed39905118gather_axis_kernelEPKfPKiPfiiii,@function
        .size           _ZN36_GLOBAL__N__acfe7bc6_4_k_cu_ed39905118gather_axis_kernelEPKfPKiPfiiii,(.L_x_3 - _ZN36_GLOBAL__N__acfe7bc6_4_k_cu_ed39905118gather_axis_kernelEPKfPKiPfiiii)
        .other          _ZN36_GLOBAL__N__acfe7bc6_4_k_cu_ed39905118gather_axis_kernelEPKfPKiPfiiii,@"STO_CUDA_ENTRY STV_DEFAULT"
_ZN36_GLOBAL__N__acfe7bc6_4_k_cu_ed39905118gather_axis_kernelEPKfPKiPfiiii:
        /* <DEDUP_REMOVED lines=13> */
[----:B------:R-:W-:Y:S01]  /*00d0*/  IABS R11, R2 ;  /* 0x00000002000b7213 */ /* 0x000fe20000000000 */
[----:B------:R-:W2:Y:S01]  /*00e0*/  LDCU UR6, c[0x0][0x39c] ;  /* 0x00007380ff0677ac */ /* 0x000ea20008000800 */
[----:B0-----:R-:W-:-:S05]  /*00f0*/  IMAD.WIDE R6, R5, 0x4, R6 ;  /* 0x0000000405067825 */ /* 0x001fca00078e0206 */
[----:B-1----:R0:W2:Y:S01]  /*0100*/  LDG.E.CONSTANT R0, desc[UR4][R6.64] ;  /* 0x0000000406007981 */ /* 0x0020a2000c1e9900 */
        /* <DEDUP_REMOVED lines=22> */
[----:B------:R-:W-:Y:S01]  /*0270*/  ISETP.NE.AND P1, PT, R2, RZ, PT ;  /* 0x000000ff0200720c */ /* 0x000fe20003f25270 */
[----:B------:R0:W1:Y:S01]  /*0280*/  F2I.FTZ.U32.TRUNC.NTZ R7, R6 ;  /* 0x0000000600077305 */ /* 0x000062000021f000 */
[----:B------:R-:W-:-:S07]  /*0290*/  ISETP.GE.AND P2, PT, R4, RZ, PT ;  /* 0x000000ff0400720c */ /* 0x000fce0003f46270 */
[----:B------:R-:W-:Y:S02]  /*02a0*/  @P0 VIADD R9, R9, 0x1 ;  /* 0x0000000109090836 */ /* 0x000fe40000000000 */
[----:B0-----:R-:W-:-:S04]  /*02b0*/  HFMA2 R6, -RZ, RZ, 0, 0 ;  /* 0x00000000ff067431 */ /* 0x001fc800000001ff */
[----:B------:R-:W-:Y:S01]  /*02c0*/  @!P2 IMAD.MOV R9, RZ, RZ, -R9 ;  /* 0x000000ffff09a224 */ /* 0x000fe200078e0a09 */
[----:B-1----:R-:W-:Y:S02]  /*02d0*/  IADD3 R4, PT, PT, RZ, -R7, RZ ;  /* 0x80000007ff047210 */ /* 0x002fe40007ffe0ff */
[----:B------:R-:W-:Y:S02]  /*02e0*/  @!P1 LOP3.LUT R9, RZ, R2, RZ, 0x33, !PT ;  /* 0x00000002ff099212 */ /* 0x000fe400078e33ff */
[----:B------:R-:W-:Y:S01]  /*02f0*/  ISETP.NE.AND P1, PT, R3, RZ, PT ;  /* 0x000000ff0300720c */ /* 0x000fe20003f25270 */
[----:B------:R-:W-:Y:S01]  /*0300*/  IMAD R11, R4, R13, RZ ;  /* 0x0000000d040b7224 */ /* 0x000fe200078e02ff */
[----:B------:R-:W-:-:S03]  /*0310*/  IABS R4, R9 ;  /* 0x0000000900047213 */ /* 0x000fc60000000000 */
[----:B------:R-:W-:-:S04]  /*0320*/  IMAD.HI.U32 R6, R7, R11, R6 ;  /* 0x0000000b07067227 */ /* 0x000fc800078e0006 */
[----:B------:R-:W-:-:S04]  /*0330*/  IMAD.MOV.U32 R7, RZ, RZ, R4 ;  /* 0x000000ffff077224 */ /* 0x000fc800078e0004 */
[----:B------:R-:W-:-:S05]  /*0340*/  IMAD.HI.U32 R4, R6, R7, RZ ;  /* 0x0000000706047227 */ /* 0x000fca00078e00ff */
[----:B------:R-:W-:-:S05]  /*0350*/  IADD3 R6, PT, PT, -R4, RZ, RZ ;  /* 0x000000ff04067210 */ /* 0x000fca0007ffe1ff */
[----:B------:R-:W-:Y:S01]  /*0360*/  IMAD R6, R13, R6, R7 ;  /* 0x000000060d067224 */ /* 0x000fe200078e0207 */
[----:B------:R-:W-:-:S04]  /*0370*/  LOP3.LUT R7, R9, R3, RZ, 0x3c, !PT ;  /* 0x0000000309077212 */ /* 0x000fc800078e3cff */
[----:B------:R-:W-:Y:S02]  /*0380*/  ISETP.GT.U32.AND P2, PT, R13, R6, PT ;  /* 0x000000060d00720c */ /* 0x000fe40003f44070 */
[----:B------:R-:W-:-:S11]  /*0390*/  ISETP.GE.AND P3, PT, R7, RZ, PT ;  /* 0x000000ff0700720c */ /* 0x000fd60003f66270 */
[----:B------:R-:W-:Y:S01]  /*03a0*/  @!P2 IMAD.IADD R6, R6, 0x1, -R13 ;  /* 0x000000010606a824 */ /* 0x000fe200078e0a0d */
[----:B------:R-:W-:-:S04]  /*03b0*/  @!P2 IADD3 R4, PT, PT, R4, 0x1, RZ ;  /* 0x000000010404a810 */ /* 0x000fc80007ffe0ff */
[----:B------:R-:W-:Y:S02]  /*03c0*/  ISETP.GE.U32.AND P0, PT, R6, R13, PT ;  /* 0x0000000d0600720c */ /* 0x000fe40003f06070 */
[----:B--2---:R-:W-:-:S13]  /*03d0*/  ISETP.GE.U32.AND P4, PT, R0, UR6, PT ;  /* 0x0000000600007c0c */ /* 0x004fda000bf86070 */
[----:B------:R-:W-:Y:S05]  /*03e0*/  @P4 EXIT ;  /* 0x000000000000494d */ /* 0x000fea0003800000 */
[----:B------:R-:W0:Y:S01]  /*03f0*/  LDC.64 R6, c[0x0][0x380] ;  /* 0x0000e000ff067b82 */ /* 0x000e220000000a00 */
[----:B------:R-:W-:Y:S02]  /*0400*/  @P0 VIADD R4, R4, 0x1 ;  /* 0x0000000104040836 */ /* 0x000fe40000000000 */
[----:B------:R-:W-:-:S03]  /*0410*/  IMAD.MOV R9, RZ, RZ, -R9 ;  /* 0x000000ffff097224 */ /* 0x000fc600078e0a09 */
[----:B------:R-:W-:Y:S01]  /*0420*/  @!P3 IADD3 R4, PT, PT, -R4, RZ, RZ ;  /* 0x000000ff0404b210 */ /* 0x000fe20007ffe1ff */
[----:B------:R-:W-:Y:S01]  /*0430*/  IMAD R9, R2, R9, R5 ;  /* 0x0000000902097224 */ /* 0x000fe200078e0205 */
[----:B------:R-:W-:-:S05]  /*0440*/  @!P1 LOP3.LUT R4, RZ, R3, RZ, 0x33, !PT ;  /* 0x00000003ff049212 */ /* 0x000fca00078e33ff */
[----:B------:R-:W-:-:S04]  /*0450*/  IMAD R3, R4, UR6, R0 ;  /* 0x0000000604037c24 */ /* 0x000fc8000f8e0200 */
[----:B------:R-:W-:-:S04]  /*0460*/  IMAD R3, R3, R2, R9 ;  /* 0x0000000203037224 */ /* 0x000fc800078e0209 */
[----:B0-----:R-:W-:Y:S02]  /*0470*/  IMAD.WIDE R2, R3, 0x4, R6 ;  /* 0x0000000403027825 */ /* 0x001fe400078e0206 */
[----:B------:R-:W0:Y:S04]  /*0480*/  LDC.64 R6, c[0x0][0x390] ;  /* 0x0000e400ff067b82 */ /* 0x000e280000000a00 */
[----:B------:R-:W2:Y:S01]  /*0490*/  LDG.E.CONSTANT R3, desc[UR4][R2.64] ;  /* 0x0000000402037981 */ /* 0x000ea2000c1e9900 */
[----:B0-----:R-:W-:-:S05]  /*04a0*/  IMAD.WIDE R4, R5, 0x4, R6 ;  /* 0x0000000405047825 */ /* 0x001fca00078e0206 */
[----:B--2---:R-:W-:Y:S01]  /*04b0*/  STG.E desc[UR4][R4.64], R3 ;  /* 0x0000000304007986 */ /* 0x004fe2000c101904 */
[----:B------:R-:W-:Y:S05]  /*04c0*/  EXIT ;  /* 0x000000000000794d */ /* 0x000fea0003800000 */
.L_x_1:
        /* <DEDUP_REMOVED lines=11> */
.L_x_3:


//--------------------- .nv.shared.reserved.0     --------------------------
	.section	.nv.shared.reserved.0,"aw",@nobits
	.weak		__nv_reservedSMEM_offset_0_alias
	.size		__nv_reservedSMEM_offset_0_alias, 0, 64
	.other		__nv_reservedSMEM_offset_0_alias,@"STO_CUDA_RESERVED_SHARED STV_DEFAULT"
__nv_reservedSMEM_offset_0_alias:
	.zero		0
	.zero		64


//--------------------- .nv.constant0._ZN36_GLOBAL__N__acfe7bc6_4_k_cu_ed39905123scatter_add_axis_kernelEPfPKiPKfiiii --------------------------
	.section	.nv.constant0._ZN36_GLOBAL__N__acfe7bc6_4_k_cu_ed39905123scatter_add_axis_kernelEPfPKiPKfiiii,"a",@progbits
	.sectionflags	@""
	.align	4
.nv.constant0._ZN36_GLOBAL__N__acfe7bc6_4_k_cu_ed39905123scatter_add_axis_kernelEPfPKiPKfiiii:
	.zero		936


//--------------------- .nv.constant0._ZN36_GLOBAL__N__acfe7bc6_4_k_cu_ed39905118gather_axis_kernelEPKfPKiPfiiii --------------------------
	.section	.nv.constant0._ZN36_GLOBAL__N__acfe7bc6_4_k_cu_ed39905118gather_axis_kernelEPKfPKiPfiiii,"a",@progbits
	.sectionflags	@""
	.align	4
.nv.constant0._ZN36_GLOBAL__N__acfe7bc6_4_k_cu_ed39905118gather_axis_kernelEPKfPKiPfiiii:
	.zero		936


//--------------------- SYMBOLS --------------------------

	.type		.nv.reservedSmem.offset0,@object
	.size		.nv.reservedSmem.offset0,0x4
